//
// Generated by NVIDIA NVVM Compiler
//
// Compiler Build ID: CL-36424714
// Cuda compilation tools, release 13.0, V13.0.88
// Based on NVVM 20.0.0
//

.version 9.0
.target sm_100
.address_size 64

	// .globl	_Z10cuda_agentP4int2Ps

.visible .entry _Z10cuda_agentP4int2Ps(
	.param .u64 .ptr .align 1 _Z10cuda_agentP4int2Ps_param_0,
	.param .u64 .ptr .align 1 _Z10cuda_agentP4int2Ps_param_1
)
{
	.reg .pred 	%p<6>;
	.reg .b16 	%rs<4>;
	.reg .b32 	%r<8>;
	.reg .b64 	%rd<5>;

	ld.param.u64 	%rd3, [_Z10cuda_agentP4int2Ps_param_0];
	ld.param.u64 	%rd4, [_Z10cuda_agentP4int2Ps_param_1];
	cvta.to.global.u64 	%rd1, %rd4;
	cvta.to.global.u64 	%rd2, %rd3;
	ld.global.u32 	%r3, [%rd2];
	setp.eq.s32 	%p1, %r3, 0;
	@%p1 bra 	$L__BB0_3;
	setp.eq.s32 	%p2, %r3, 2;
	@%p2 bra 	$L__BB0_8;
	ld.global.u32 	%r7, [%rd2+4];
	bra.uni 	$L__BB0_6;
$L__BB0_3:
	ld.global.u32 	%r5, [%rd2+4];
	setp.eq.s32 	%p4, %r5, 3;
	@%p4 bra 	$L__BB0_5;
	mov.b16 	%rs2, 1;
	st.global.u16 	[%rd1], %rs2;
	bra.uni 	$L__BB0_10;
$L__BB0_5:
	mov.b32 	%r7, 3;
$L__BB0_6:
	setp.ne.s32 	%p5, %r7, 3;
	@%p5 bra 	$L__BB0_10;
	mov.b16 	%rs3, 0;
	st.global.u16 	[%rd1], %rs3;
	bra.uni 	$L__BB0_10;
$L__BB0_8:
	ld.global.u32 	%r4, [%rd2+4];
	setp.eq.s32 	%p3, %r4, 3;
	@%p3 bra 	$L__BB0_9;
	bra.uni 	$L__BB0_10;
$L__BB0_9:
	mov.b16 	%rs1, 3;
	st.global.u16 	[%rd1], %rs1;
$L__BB0_10:
	ret;

}


// ===== COMPILED SASS (sm_100) =====

	.target	sm_100

	.elftype	@"ET_EXEC"


//--------------------- .note.nv.tkinfo           --------------------------
	.section	.note.nv.tkinfo,"",@"SHT_NOTE"
	.sectionflags	@"SHF_NOTE_NV_TKINFO"
	.tkinfo
        /*0018*/ 	.word	0x00000002
        /*0030*/ 	.string	""
        /*0030*/ 	.string	"ptxas"
        /*0030*/ 	.string	"Cuda compilation tools, release 13.0, V13.0.88"
        /*0030*/ 	.string	"Build cuda_13.0.r13.0/compiler.36424714_0"
        /*0030*/ 	.string	"-arch sm_100 -m 64 "



//--------------------- .note.nv.cuinfo           --------------------------
	.section	.note.nv.cuinfo,"",@"SHT_NOTE"
	.sectionflags	@"SHF_NOTE_NV_CUINFO"
        /*0018*/ 	.short	0x0002
        /*001a*/ 	.short	0x0064
        /*001c*/ 	.short	0x0082
	.zero		2


//--------------------- .nv.info                  --------------------------
	.section	.nv.info,"",@"SHT_CUDA_INFO"
	.align	4


	//----- nvinfo : EIATTR_REGCOUNT
	.align		4
        /*0000*/ 	.byte	0x04, 0x2f
        /*0002*/ 	.short	(.L_1 - .L_0)
	.align		4
.L_0:
        /*0004*/ 	.word	index@(_Z10cuda_agentP4int2Ps)
        /*0008*/ 	.word	0x00000008


	//----- nvinfo : EIATTR_FRAME_SIZE
	.align		4
.L_1:
        /*000c*/ 	.byte	0x04, 0x11
        /*000e*/ 	.short	(.L_3 - .L_2)
	.align		4
.L_2:
        /*0010*/ 	.word	index@(_Z10cuda_agentP4int2Ps)
        /*0014*/ 	.word	0x00000000


	//----- nvinfo : EIATTR_MIN_STACK_SIZE
	.align		4
.L_3:
        /*0018*/ 	.byte	0x04, 0x12
        /*001a*/ 	.short	(.L_5 - .L_4)
	.align		4
.L_4:
        /*001c*/ 	.word	index@(_Z10cuda_agentP4int2Ps)
        /*0020*/ 	.word	0x00000000
.L_5:


//--------------------- .nv.compat                --------------------------
	.section	.nv.compat,"",@"SHT_CUDA_COMPAT_INFO"
	.align	4
        /*0000*/ 	.byte	0x02, 0x09, 0x00, 0x00, 0x02, 0x02, 0x01, 0x00, 0x02, 0x05, 0x05, 0x00, 0x03, 0x07, 0x01, 0x01
        /*0010*/ 	.byte	0x02, 0x03, 0x00, 0x00, 0x02, 0x06, 0x01, 0x00, 0x04, 0x0b, 0x08, 0x00, 0x09, 0x00, 0x00, 0x00
        /*0020*/ 	.byte	0x00, 0x00, 0x00, 0x00


//--------------------- .nv.info._Z10cuda_agentP4int2Ps --------------------------
	.section	.nv.info._Z10cuda_agentP4int2Ps,"",@"SHT_CUDA_INFO"
	.sectionflags	@""
	.align	4


	//----- nvinfo : EIATTR_CUDA_API_VERSION
	.align		4
        /*0000*/ 	.byte	0x04, 0x37
        /*0002*/ 	.short	(.L_7 - .L_6)
.L_6:
        /*0004*/ 	.word	0x00000082


	//----- nvinfo : EIATTR_KPARAM_INFO
	.align		4
.L_7:
        /*0008*/ 	.byte	0x04, 0x17
        /*000a*/ 	.short	(.L_9 - .L_8)
.L_8:
        /*000c*/ 	.word	0x00000000
        /*0010*/ 	.short	0x0001
        /*0012*/ 	.short	0x0008
        /*0014*/ 	.byte	0x00, 0xf5, 0x21, 0x00


	//----- nvinfo : EIATTR_KPARAM_INFO
	.align		4
.L_9:
        /*0018*/ 	.byte	0x04, 0x17
        /*001a*/ 	.short	(.L_11 - .L_10)
.L_10:
        /*001c*/ 	.word	0x00000000
        /*0020*/ 	.short	0x0000
        /*0022*/ 	.short	0x0000
        /*0024*/ 	.byte	0x00, 0xf5, 0x21, 0x00


	//----- nvinfo : EIATTR_SPARSE_MMA_MASK
	.align		4
.L_11:
        /*0028*/ 	.byte	0x03, 0x50
        /*002a*/ 	.short	0x0000


	//----- nvinfo : EIATTR_MAXREG_COUNT
	.align		4
        /*002c*/ 	.byte	0x03, 0x1b
        /*002e*/ 	.short	0x00ff


	//----- nvinfo : EIATTR_MERCURY_ISA_VERSION
	.align		4
        /*0030*/ 	.byte	0x03, 0x5f
        /*0032*/ 	.short	0x0101


	//----- nvinfo : EIATTR_VRC_CTA_INIT_COUNT
	.align		4
        /*0034*/ 	.byte	0x02, 0x4a
	.zero		1
	.zero		1


	//----- nvinfo : EIATTR_EXIT_INSTR_OFFSETS
	.align		4
        /*0038*/ 	.byte	0x04, 0x1c
        /*003a*/ 	.short	(.L_13 - .L_12)


	//   ....[0]....
.L_12:
        /*003c*/ 	.word	0x000000c0


	//   ....[1]....
        /*0040*/ 	.word	0x00000100


	//   ....[2]....
        /*0044*/ 	.word	0x00000160


	//   ....[3]....
        /*0048*/ 	.word	0x00000190


	//   ....[4]....
        /*004c*/ 	.word	0x000001c0


	//----- nvinfo : EIATTR_CBANK_PARAM_SIZE
	.align		4
.L_13:
        /*0050*/ 	.byte	0x03, 0x19
        /*0052*/ 	.short	0x0010


	//----- nvinfo : EIATTR_PARAM_CBANK
	.align		4
        /*0054*/ 	.byte	0x04, 0x0a
        /*0056*/ 	.short	(.L_15 - .L_14)
	.align		4
.L_14:
        /*0058*/ 	.word	index@(.nv.constant0._Z10cuda_agentP4int2Ps)
        /*005c*/ 	.short	0x0380
        /*005e*/ 	.short	0x0010


	//----- nvinfo : EIATTR_SW_WAR
	.align		4
.L_15:
        /*0060*/ 	.byte	0x04, 0x36
        /*0062*/ 	.short	(.L_17 - .L_16)
.L_16:
        /*0064*/ 	.word	0x00000008
.L_17:


//--------------------- .nv.callgraph             --------------------------
	.section	.nv.callgraph,"",@"SHT_CUDA_CALLGRAPH"
	.align	4
	.sectionentsize	8
	.align		4
        /*0000*/ 	.word	0x00000000
	.align		4
        /*0004*/ 	.word	0xffffffff
	.align		4
        /*0008*/ 	.word	0x00000000
	.align		4
        /*000c*/ 	.word	0xfffffffe
	.align		4
        /*0010*/ 	.word	0x00000000
	.align		4
        /*0014*/ 	.word	0xfffffffd
	.align		4
        /*0018*/ 	.word	0x00000000
	.align		4
        /*001c*/ 	.word	0xfffffffc


//--------------------- .text._Z10cuda_agentP4int2Ps --------------------------
	.section	.text._Z10cuda_agentP4int2Ps,"ax",@progbits
	.align	128
        .global         _Z10cuda_agentP4int2Ps
        .type           _Z10cuda_agentP4int2Ps,@function
        .size           _Z10cuda_agentP4int2Ps,(.L_x_4 - _Z10cuda_agentP4int2Ps)
        .other          _Z10cuda_agentP4int2Ps,@"STO_CUDA_ENTRY STV_DEFAULT"
_Z10cuda_agentP4int2Ps:
.text._Z10cuda_agentP4int2Ps:
[----:B------:R-:W-:Y:S08]  /*0000*/  LDC R1, c[0x0][0x37c] ;  /* 0x0000df00ff017b82 */ /* 0x000ff00000000800 */
[----:B------:R-:W0:Y:S01]  /*0010*/  LDC.64 R2, c[0x0][0x380] ;  /* 0x0000e000ff027b82 */ /* 0x000e220000000a00 */
[----:B------:R-:W0:Y:S02]  /*0020*/  LDCU.64 UR4, c[0x0][0x358] ;  /* 0x00006b00ff0477ac */ /* 0x000e240008000a00 */
[----:B0-----:R-:W2:Y:S02]  /*0030*/  LDG.E R0, desc[UR4][R2.64] ;  /* 0x0000000402007981 */ /* 0x001ea4000c1e1900 */
[----:B--2---:R-:W-:-:S13]  /*0040*/  ISETP.NE.AND P0, PT, R0, RZ, PT ;  /* 0x000000ff0000720c */ /* 0x004fda0003f05270 */
[----:B------:R-:W-:Y:S05]  /*0050*/  @!P0 BRA `(.L_x_0) ;  /* 0x00000000002c8947 */ /* 0x000fea0003800000 */
[----:B------:R-:W-:-:S13]  /*0060*/  ISETP.NE.AND P0, PT, R0, 0x2, PT ;  /* 0x000000020000780c */ /* 0x000fda0003f05270 */
[----:B------:R-:W-:Y:S05]  /*0070*/  @!P0 BRA `(.L_x_1) ;  /* 0x0000000000088947 */ /* 0x000fea0003800000 */
[----:B------:R0:W5:Y:S01]  /*0080*/  LDG.E R2, desc[UR4][R2.64+0x4] ;  /* 0x0000040402027981 */ /* 0x000162000c1e1900 */
[----:B------:R-:W-:Y:S05]  /*0090*/  BRA `(.L_x_2) ;  /* 0x0000000000387947 */ /* 0x000fea0003800000 */
.L_x_1:
[----:B------:R-:W2:Y:S02]  /*00a0*/  LDG.E R2, desc[UR4][R2.64+0x4] ;  /* 0x0000040402027981 */ /* 0x000ea4000c1e1900 */
[----:B--2---:R-:W-:-:S13]  /*00b0*/  ISETP.NE.AND P0, PT, R2, 0x3, PT ;  /* 0x000000030200780c */ /* 0x004fda0003f05270 */
[----:B------:R-:W-:Y:S05]  /*00c0*/  @P0 EXIT ;  /* 0x000000000000094d */ /* 0x000fea0003800000 */
[----:B------:R-:W0:Y:S01]  /*00d0*/  LDC.64 R2, c[0x0][0x388] ;  /* 0x0000e200ff027b82 */ /* 0x000e220000000a00 */
[----:B------:R-:W-:-:S05]  /*00e0*/  IMAD.MOV.U32 R0, RZ, RZ, 0x3 ;  /* 0x00000003ff007424 */ /* 0x000fca00078e00ff */
[----:B0-----:R-:W-:Y:S01]  /*00f0*/  STG.E.U16 desc[UR4][R2.64], R0 ;  /* 0x0000000002007986 */ /* 0x001fe2000c101504 */
[----:B------:R-:W-:Y:S05]  /*0100*/  EXIT ;  /* 0x000000000000794d */ /* 0x000fea0003800000 */
.L_x_0:
[----:B------:R-:W2:Y:S01]  /*0110*/  LDG.E R2, desc[UR4][R2.64+0x4] ;  /* 0x0000040402027981 */ /* 0x000ea2000c1e1900 */
[----:B------:R-:W-:Y:S01]  /*0120*/  IMAD.MOV.U32 R0, RZ, RZ, 0x1 ;  /* 0x00000001ff007424 */ /* 0x000fe200078e00ff */
[----:B--2---:R-:W-:-:S13]  /*0130*/  ISETP.NE.AND P0, PT, R2, 0x3, PT ;  /* 0x000000030200780c */ /* 0x004fda0003f05270 */
[----:B------:R-:W0:Y:S02]  /*0140*/  @P0 LDC.64 R4, c[0x0][0x388] ;  /* 0x0000e200ff040b82 */ /* 0x000e240000000a00 */
[----:B0-----:R0:W-:Y:S01]  /*0150*/  @P0 STG.E.U16 desc[UR4][R4.64], R0 ;  /* 0x0000000004000986 */ /* 0x0011e2000c101504 */
[----:B------:R-:W-:Y:S05]  /*0160*/  @P0 EXIT ;  /* 0x000000000000094d */ /* 0x000fea0003800000 */
[----:B------:R-:W-:-:S07]  /*0170*/  IMAD.MOV.U32 R2, RZ, RZ, 0x3 ;  /* 0x00000003ff027424 */ /* 0x000fce00078e00ff */
.L_x_2:
[----:B-----5:R-:W-:-:S13]  /*0180*/  ISETP.NE.AND P0, PT, R2, 0x3, PT ;  /* 0x000000030200780c */ /* 0x020fda0003f05270 */
[----:B------:R-:W-:Y:S05]  /*0190*/  @P0 EXIT ;  /* 0x000000000000094d */ /* 0x000fea0003800000 */
[----:B0-----:R-:W0:Y:S02]  /*01a0*/  LDC.64 R2, c[0x0][0x388] ;  /* 0x0000e200ff027b82 */ /* 0x001e240000000a00 */
[----:B0-----:R-:W-:Y:S01]  /*01b0*/  STG.E.U16 desc[UR4][R2.64], RZ ;  /* 0x000000ff02007986 */ /* 0x001fe2000c101504 */
[----:B------:R-:W-:Y:S05]  /*01c0*/  EXIT ;  /* 0x000000000000794d */ /* 0x000fea0003800000 */
.L_x_3:
[----:B------:R-:W-:-:S00]  /*01d0*/  BRA `(.L_x_3) ;  /* 0xfffffffc00fc7947 */ /* 0x000fc0000383ffff */
[----:B------:R-:W-:-:S00]  /*01e0*/  NOP ;  /* 0x0000000000007918 */ /* 0x000fc00000000000 */
        /* <DEDUP_REMOVED lines=9> */
.L_x_4:


//--------------------- .nv.shared.reserved.0     --------------------------
	.section	.nv.shared.reserved.0,"aw",@nobits
	.weak		__nv_reservedSMEM_offset_0_alias
	.size		__nv_reservedSMEM_offset_0_alias, 0, 64
	.other		__nv_reservedSMEM_offset_0_alias,@"STO_CUDA_RESERVED_SHARED STV_DEFAULT"
__nv_reservedSMEM_offset_0_alias:
	.zero		0
	.zero		64


//--------------------- .nv.constant0._Z10cuda_agentP4int2Ps --------------------------
	.section	.nv.constant0._Z10cuda_agentP4int2Ps,"a",@progbits
	.sectionflags	@""
	.align	4
.nv.constant0._Z10cuda_agentP4int2Ps:
	.zero		912


//--------------------- SYMBOLS --------------------------

	.type		.nv.reservedSmem.offset0,@object
	.size		.nv.reservedSmem.offset0,0x4
